	.headerflags	@"EF_CUDA_TEXMODE_UNIFIED EF_CUDA_64BIT_ADDRESS EF_CUDA_ACCELERATORS EF_CUDA_SM90 EF_CUDA_VIRTUAL_SM(EF_CUDA_SM90)"
	.elftype	@"ET_EXEC"


//--------------------- .nv.info                  --------------------------
	.section	.nv.info,"",@"SHT_CUDA_INFO"
	.align	4


	//----- nvinfo : EIATTR_REGCOUNT
	.align		4
        /*0000*/ 	.byte	0x04, 0x2f
        /*0002*/ 	.short	(.L_1 - .L_0)
	.align		4
.L_0:
        /*0004*/ 	.word	index@(triton_poi_fused_leaky_relu_0)
        /*0008*/ 	.word	0x00000012


	//----- nvinfo : EIATTR_MIN_STACK_SIZE
	.align		4
.L_1:
        /*000c*/ 	.byte	0x04, 0x12
        /*000e*/ 	.short	(.L_3 - .L_2)
	.align		4
.L_2:
        /*0010*/ 	.word	index@(triton_poi_fused_leaky_relu_0)
        /*0014*/ 	.word	0x00000000


	//----- nvinfo : EIATTR_FRAME_SIZE
	.align		4
.L_3:
        /*0018*/ 	.byte	0x04, 0x11
        /*001a*/ 	.short	(.L_5 - .L_4)
	.align		4
.L_4:
        /*001c*/ 	.word	index@(triton_poi_fused_leaky_relu_0)
        /*0020*/ 	.word	0x00000000


	//----- nvinfo : EIATTR_MIN_STACK_SIZE
	.align		4
.L_5:
        /*0024*/ 	.byte	0x04, 0x12
        /*0026*/ 	.short	(.L_7 - .L_6)
	.align		4
.L_6:
        /*0028*/ 	.word	index@(triton_poi_fused_leaky_relu_0)
        /*002c*/ 	.word	0x00000000
.L_7:


//--------------------- .nv.info.triton_poi_fused_leaky_relu_0 --------------------------
	.section	.nv.info.triton_poi_fused_leaky_relu_0,"",@"SHT_CUDA_INFO"
	.sectionflags	@""
	.align	4


	//----- nvinfo : EIATTR_CUDA_API_VERSION
	.align		4
        /*0000*/ 	.byte	0x04, 0x37
        /*0002*/ 	.short	(.L_9 - .L_8)
.L_8:
        /*0004*/ 	.word	0x0000007c


	//----- nvinfo : EIATTR_KPARAM_INFO
	.align		4
.L_9:
        /*0008*/ 	.byte	0x04, 0x17
        /*000a*/ 	.short	(.L_11 - .L_10)
.L_10:
        /*000c*/ 	.word	0x00000000
        /*0010*/ 	.short	0x0003
        /*0012*/ 	.short	0x0018
        /*0014*/ 	.byte	0x00, 0xf0, 0x11, 0x00


	//----- nvinfo : EIATTR_KPARAM_INFO
	.align		4
.L_11:
        /*0018*/ 	.byte	0x04, 0x17
        /*001a*/ 	.short	(.L_13 - .L_12)
.L_12:
        /*001c*/ 	.word	0x00000000
        /*0020*/ 	.short	0x0002
        /*0022*/ 	.short	0x0010
        /*0024*/ 	.byte	0x00, 0xf4, 0x21, 0x00


	//----- nvinfo : EIATTR_KPARAM_INFO
	.align		4
.L_13:
        /*0028*/ 	.byte	0x04, 0x17
        /*002a*/ 	.short	(.L_15 - .L_14)
.L_14:
        /*002c*/ 	.word	0x00000000
        /*0030*/ 	.short	0x0001
        /*0032*/ 	.short	0x0008
        /*0034*/ 	.byte	0x00, 0xf4, 0x21, 0x00


	//----- nvinfo : EIATTR_KPARAM_INFO
	.align		4
.L_15:
        /*0038*/ 	.byte	0x04, 0x17
        /*003a*/ 	.short	(.L_17 - .L_16)
.L_16:
        /*003c*/ 	.word	0x00000000
        /*0040*/ 	.short	0x0000
        /*0042*/ 	.short	0x0000
        /*0044*/ 	.byte	0x00, 0xf4, 0x21, 0x00


	//----- nvinfo : EIATTR_SPARSE_MMA_MASK
	.align		4
.L_17:
        /*0048*/ 	.byte	0x03, 0x50
        /*004a*/ 	.short	0x0000


	//----- nvinfo : EIATTR_MAXREG_COUNT
	.align		4
        /*004c*/ 	.byte	0x03, 0x1b
        /*004e*/ 	.short	0x00ff


	//----- nvinfo : EIATTR_EXIT_INSTR_OFFSETS
	.align		4
        /*0050*/ 	.byte	0x04, 0x1c
        /*0052*/ 	.short	(.L_19 - .L_18)


	//   ....[0]....
.L_18:
        /*0054*/ 	.word	0x00000620


	//   ....[1]....
        /*0058*/ 	.word	0x00000640


	//----- nvinfo : EIATTR_REQNTID
	.align		4
.L_19:
        /*005c*/ 	.byte	0x04, 0x10
        /*005e*/ 	.short	(.L_21 - .L_20)
.L_20:
        /*0060*/ 	.word	0x00000080
        /*0064*/ 	.word	0x00000001
        /*0068*/ 	.word	0x00000001


	//----- nvinfo : EIATTR_CBANK_PARAM_SIZE
	.align		4
.L_21:
        /*006c*/ 	.byte	0x03, 0x19
        /*006e*/ 	.short	0x001c


	//----- nvinfo : EIATTR_PARAM_CBANK
	.align		4
        /*0070*/ 	.byte	0x04, 0x0a
        /*0072*/ 	.short	(.L_23 - .L_22)
	.align		4
.L_22:
        /*0074*/ 	.word	index@(.nv.constant0.triton_poi_fused_leaky_relu_0)
        /*0078*/ 	.short	0x0210
        /*007a*/ 	.short	0x001c


	//----- nvinfo : EIATTR_SW_WAR
	.align		4
.L_23:
        /*007c*/ 	.byte	0x04, 0x36
        /*007e*/ 	.short	(.L_25 - .L_24)
.L_24:
        /*0080*/ 	.word	0x00000008
.L_25:


//--------------------- .nv.callgraph             --------------------------
	.section	.nv.callgraph,"",@"SHT_CUDA_CALLGRAPH"
	.align	4
	.sectionentsize	8
	.align		4
        /*0000*/ 	.word	0x00000000
	.align		4
        /*0004*/ 	.word	0xffffffff
	.align		4
        /*0008*/ 	.word	0x00000000
	.align		4
        /*000c*/ 	.word	0xfffffffe
	.align		4
        /*0010*/ 	.word	0x00000000
	.align		4
        /*0014*/ 	.word	0xfffffffd
	.align		4
        /*0018*/ 	.word	0x00000000
	.align		4
        /*001c*/ 	.word	0xfffffffc


//--------------------- .text.triton_poi_fused_leaky_relu_0 --------------------------
	.section	.text.triton_poi_fused_leaky_relu_0,"ax",@progbits
	.align	128
        .global         triton_poi_fused_leaky_relu_0
        .type           triton_poi_fused_leaky_relu_0,@function
        .size           triton_poi_fused_leaky_relu_0,(.L_x_1 - triton_poi_fused_leaky_relu_0)
        .other          triton_poi_fused_leaky_relu_0,@"STO_CUDA_ENTRY STV_DEFAULT"
triton_poi_fused_leaky_relu_0:
.text.triton_poi_fused_leaky_relu_0:
[----:B------:R-:W0:Y:S02]  /*0000*/  LDC R1, c[0x0][0x28] ;  /* 0x00000a00ff017b82 */ /* 0x000e240000000800 */
[----:B------:R-:W1:Y:S01]  /*0010*/  S2R R0, SR_TID.X ;  /* 0x0000000000007919 */ /* 0x000e620000002100 */
[----:B------:R-:W-:Y:S01]  /*0020*/  ULDC.64 UR4, c[0x0][0x208] ;  /* 0x0000820000047ab9 */ /* 0x000fe20000000a00 */
[----:B------:R-:W2:Y:S01]  /*0030*/  S2R R5, SR_CTAID.X ;  /* 0x0000000000057919 */ /* 0x000ea20000002500 */
[----:B-1----:R-:W-:-:S05]  /*0040*/  IMAD.SHL.U32 R0, R0, 0x2, RZ ;  /* 0x0000000200007824 */ /* 0x002fca00078e00ff */
[----:B------:R-:W-:-:S05]  /*0050*/  LOP3.LUT R0, R0, 0xfe, RZ, 0xc0, !PT ;  /* 0x000000fe00007812 */ /* 0x000fca00078ec0ff */
[----:B--2---:R-:W-:Y:S01]  /*0060*/  IMAD R0, R5, 0x100, R0 ;  /* 0x0000010005007824 */ /* 0x004fe200078e0200 */
[----:B------:R-:W-:-:S03]  /*0070*/  SHF.R.S32.HI R5, RZ, 0x17, R5 ;  /* 0x00000017ff057819 */ /* 0x000fc60000011405 */
[----:B------:R-:W-:Y:S01]  /*0080*/  VIADD R2, R0, 0x1 ;  /* 0x0000000100027836 */ /* 0x000fe20000000000 */
[----:B------:R-:W-:Y:S02]  /*0090*/  SHF.R.S32.HI R3, RZ, 0x1f, R0 ;  /* 0x0000001fff037819 */ /* 0x000fe40000011400 */
[----:B------:R-:W-:Y:S02]  /*00a0*/  SGXT R5, R5, 0x1 ;  /* 0x000000010505781a */ /* 0x000fe40000000200 */
[----:B------:R-:W-:Y:S02]  /*00b0*/  LEA.HI R3, R3, R0, RZ, 0x3 ;  /* 0x0000000003037211 */ /* 0x000fe400078f18ff */
[----:B------:R-:W-:Y:S02]  /*00c0*/  LEA.HI R7, R5, R2, RZ, 0x3 ;  /* 0x0000000205077211 */ /* 0x000fe400078f18ff */
[----:B------:R-:W-:Y:S02]  /*00d0*/  SHF.R.S32.HI R4, RZ, 0x3, R3 ;  /* 0x00000003ff047819 */ /* 0x000fe40000011403 */
[----:B------:R-:W-:-:S02]  /*00e0*/  LOP3.LUT R9, R7, 0xfff8, RZ, 0xc0, !PT ;  /* 0x0000fff807097812 */ /* 0x000fc400078ec0ff */
[----:B------:R-:W-:Y:S02]  /*00f0*/  LEA.HI R6, R4, R4, RZ, 0x3 ;  /* 0x0000000404067211 */ /* 0x000fe400078f18ff */
[----:B------:R-:W-:Y:S01]  /*0100*/  LOP3.LUT R3, R3, 0xf8, RZ, 0xc0, !PT ;  /* 0x000000f803037812 */ /* 0x000fe200078ec0ff */
[----:B------:R-:W-:Y:S01]  /*0110*/  IMAD.IADD R2, R2, 0x1, -R9 ;  /* 0x0000000102027824 */ /* 0x000fe200078e0a09 */
[----:B------:R-:W-:Y:S02]  /*0120*/  LOP3.LUT R7, R6, 0xfff8, RZ, 0xc0, !PT ;  /* 0x0000fff806077812 */ /* 0x000fe400078ec0ff */
[C---:B------:R-:W-:Y:S01]  /*0130*/  ISETP.GE.AND P2, PT, R0.reuse, 0x400, PT ;  /* 0x000004000000780c */ /* 0x040fe20003f46270 */
[----:B------:R-:W-:Y:S02]  /*0140*/  IMAD.IADD R3, R0, 0x1, -R3 ;  /* 0x0000000100037824 */ /* 0x000fe400078e0a03 */
[----:B------:R-:W-:-:S05]  /*0150*/  IMAD.IADD R7, R4, 0x1, -R7 ;  /* 0x0000000104077824 */ /* 0x000fca00078e0a07 */
[----:B------:R-:W-:-:S04]  /*0160*/  PRMT R4, R2, 0x5410, R7 ;  /* 0x0000541002047816 */ /* 0x000fc80000000007 */
[----:B------:R-:W-:-:S04]  /*0170*/  LOP3.LUT R6, R4, 0xff00ff, RZ, 0xc0, !PT ;  /* 0x00ff00ff04067812 */ /* 0x000fc800078ec0ff */
[C---:B------:R-:W-:Y:S02]  /*0180*/  PRMT R8, R6.reuse, 0x7732, RZ ;  /* 0x0000773206087816 */ /* 0x040fe400000000ff */
[----:B------:R-:W-:-:S03]  /*0190*/  LOP3.LUT R9, R6, 0xffff, RZ, 0xc0, !PT ;  /* 0x0000ffff06097812 */ /* 0x000fc600078ec0ff */
[----:B------:R-:W-:Y:S01]  /*01a0*/  IMAD.MOV.U32 R6, RZ, RZ, R8 ;  /* 0x000000ffff067224 */ /* 0x000fe200078e0008 */
[----:B------:R-:W-:Y:S02]  /*01b0*/  SHF.R.U32.HI R9, RZ, 0x7, R9 ;  /* 0x00000007ff097819 */ /* 0x000fe40000011609 */
[----:B------:R-:W-:Y:S02]  /*01c0*/  LOP3.LUT R8, R7, 0xffff, RZ, 0xc0, !PT ;  /* 0x0000ffff07087812 */ /* 0x000fe400078ec0ff */
[----:B------:R-:W-:Y:S02]  /*01d0*/  SHF.R.U32.HI R6, RZ, 0x7, R6 ;  /* 0x00000007ff067819 */ /* 0x000fe40000011606 */
[----:B------:R-:W-:Y:S02]  /*01e0*/  SHF.R.U32.HI R8, RZ, 0x7, R8 ;  /* 0x00000007ff087819 */ /* 0x000fe40000011608 */
[----:B------:R-:W-:Y:S02]  /*01f0*/  PRMT R9, R9, 0x5410, R6 ;  /* 0x0000541009097816 */ /* 0x000fe40000000006 */
[----:B------:R-:W-:-:S03]  /*0200*/  LEA.HI R6, R5, R0, RZ, 0x6 ;  /* 0x0000000005067211 */ /* 0x000fc600078f30ff */
[----:B------:R-:W-:Y:S01]  /*0210*/  VIADD.16x2 R4, R4, R9 ;  /* 0x0000000904047236 */ /* 0x000fe20000000200 */
[----:B------:R-:W-:-:S04]  /*0220*/  LOP3.LUT R11, R6, 0xffffffc0, RZ, 0xc0, !PT ;  /* 0xffffffc0060b7812 */ /* 0x000fc800078ec0ff */
[----:B------:R-:W-:Y:S02]  /*0230*/  LOP3.LUT R9, R4, 0xfe00fe, RZ, 0xc0, !PT ;  /* 0x00fe00fe04097812 */ /* 0x000fe400078ec0ff */
[----:B------:R-:W-:Y:S02]  /*0240*/  SHF.R.S32.HI R4, RZ, 0x6, R6 ;  /* 0x00000006ff047819 */ /* 0x000fe40000011406 */
[----:B------:R-:W-:Y:S02]  /*0250*/  PRMT R10, R9, 0xbb32, RZ ;  /* 0x0000bb32090a7816 */ /* 0x000fe400000000ff */
[----:B------:R-:W-:-:S03]  /*0260*/  LEA.HI R5, R4, R4, RZ, 0x2 ;  /* 0x0000000404057211 */ /* 0x000fc600078f10ff */
[----:B------:R-:W-:Y:S01]  /*0270*/  IMAD.MOV R10, RZ, RZ, -R10 ;  /* 0x000000ffff0a7224 */ /* 0x000fe200078e0a0a */
[----:B------:R-:W-:-:S04]  /*0280*/  LOP3.LUT R5, R5, 0x3ffffffc, RZ, 0xc0, !PT ;  /* 0x3ffffffc05057812 */ /* 0x000fc800078ec0ff */
[----:B------:R-:W-:Y:S01]  /*0290*/  PRMT R12, R10, 0x7710, RZ ;  /* 0x000077100a0c7816 */ /* 0x000fe200000000ff */
[----:B------:R-:W-:Y:S01]  /*02a0*/  IMAD.IADD R5, R4, 0x1, -R5 ;  /* 0x0000000104057824 */ /* 0x000fe200078e0a05 */
[----:B------:R-:W-:-:S03]  /*02b0*/  LOP3.LUT R10, R8, 0x1, RZ, 0xc0, !PT ;  /* 0x00000001080a7812 */ /* 0x000fc600078ec0ff */
[----:B------:R-:W-:Y:S01]  /*02c0*/  IMAD.IADD R8, R7, 0x1, R12 ;  /* 0x0000000107087824 */ /* 0x000fe200078e020c */
[----:B------:R-:W-:Y:S01]  /*02d0*/  PRMT R12, R3, 0x8880, RZ ;  /* 0x00008880030c7816 */ /* 0x000fe200000000ff */
[----:B------:R-:W-:Y:S01]  /*02e0*/  IMAD.IADD R10, R7, 0x1, R10 ;  /* 0x00000001070a7824 */ /* 0x000fe200078e020a */
[----:B------:R-:W-:Y:S01]  /*02f0*/  LOP3.LUT R3, R2, 0x80, RZ, 0xc0, !PT ;  /* 0x0000008002037812 */ /* 0x000fe200078ec0ff */
[----:B------:R-:W-:Y:S01]  /*0300*/  IMAD.MOV R7, RZ, RZ, -R9 ;  /* 0x000000ffff077224 */ /* 0x000fe200078e0a09 */
[----:B------:R-:W-:Y:S02]  /*0310*/  PRMT R4, R8, 0x8880, RZ ;  /* 0x0000888008047816 */ /* 0x000fe400000000ff */
[----:B------:R-:W-:Y:S02]  /*0320*/  PRMT R9, R10, 0x8880, RZ ;  /* 0x000088800a097816 */ /* 0x000fe400000000ff */
[----:B------:R-:W-:Y:S02]  /*0330*/  PRMT R7, R7, 0x7710, RZ ;  /* 0x0000771007077816 */ /* 0x000fe400000000ff */
[----:B------:R-:W-:-:S02]  /*0340*/  PRMT R9, R9, 0x7710, RZ ;  /* 0x0000771009097816 */ /* 0x000fc400000000ff */
[----:B------:R-:W-:Y:S01]  /*0350*/  SHF.R.S32.HI R12, RZ, 0x1, R12 ;  /* 0x00000001ff0c7819 */ /* 0x000fe2000001140c */
[----:B------:R-:W-:Y:S01]  /*0360*/  IMAD.IADD R10, R2, 0x1, R7 ;  /* 0x00000001020a7824 */ /* 0x000fe200078e0207 */
[----:B------:R-:W-:Y:S01]  /*0370*/  SHF.R.U32.HI R9, RZ, 0x1, R9 ;  /* 0x00000001ff097819 */ /* 0x000fe20000011609 */
[----:B------:R-:W-:Y:S01]  /*0380*/  IMAD R7, R5, 0x2, R4 ;  /* 0x0000000205077824 */ /* 0x000fe200078e0204 */
[----:B------:R-:W-:Y:S01]  /*0390*/  LEA.HI R13, R3, R2, RZ, 0x19 ;  /* 0x00000002030d7211 */ /* 0x000fe200078fc8ff */
[----:B------:R-:W1:Y:S01]  /*03a0*/  LDC.64 R4, c[0x0][0x218] ;  /* 0x00008600ff047b82 */ /* 0x000e620000000a00 */
[----:B------:R-:W-:Y:S01]  /*03b0*/  LOP3.LUT R9, R9, 0xffff, RZ, 0xc0, !PT ;  /* 0x0000ffff09097812 */ /* 0x000fe200078ec0ff */
[----:B------:R-:W-:Y:S01]  /*03c0*/  IMAD.SHL.U32 R7, R7, 0x2, RZ ;  /* 0x0000000207077824 */ /* 0x000fe200078e00ff */
[----:B------:R-:W-:Y:S02]  /*03d0*/  PRMT R14, R12, 0x9910, RZ ;  /* 0x000099100c0e7816 */ /* 0x000fe400000000ff */
[----:B------:R-:W-:-:S02]  /*03e0*/  PRMT R6, R13, 0x8880, RZ ;  /* 0x000088800d067816 */ /* 0x000fc400000000ff */
[----:B------:R-:W-:Y:S01]  /*03f0*/  PRMT R12, R9, 0x8880, RZ ;  /* 0x00008880090c7816 */ /* 0x000fe200000000ff */
[----:B------:R-:W2:Y:S01]  /*0400*/  LDC.64 R2, c[0x0][0x210] ;  /* 0x00008400ff027b82 */ /* 0x000ea20000000a00 */
[----:B------:R-:W-:Y:S02]  /*0410*/  LOP3.LUT R10, R10, 0xffff, RZ, 0xc0, !PT ;  /* 0x0000ffff0a0a7812 */ /* 0x000fe400078ec0ff */
[----:B------:R-:W-:Y:S02]  /*0420*/  LOP3.LUT R8, R8, 0xffff, RZ, 0xc0, !PT ;  /* 0x0000ffff08087812 */ /* 0x000fe400078ec0ff */
[----:B------:R-:W-:Y:S01]  /*0430*/  SHF.R.S32.HI R9, RZ, 0x1, R6 ;  /* 0x00000001ff097819 */ /* 0x000fe20000011406 */
[----:B------:R-:W-:Y:S01]  /*0440*/  IMAD.MOV.U32 R6, RZ, RZ, R12 ;  /* 0x000000ffff067224 */ /* 0x000fe200078e000c */
[----:B------:R-:W-:Y:S02]  /*0450*/  PRMT R10, R10, 0x8880, RZ ;  /* 0x000088800a0a7816 */ /* 0x000fe400000000ff */
[----:B------:R-:W-:Y:S01]  /*0460*/  PRMT R8, R8, 0x8880, RZ ;  /* 0x0000888008087816 */ /* 0x000fe200000000ff */
[----:B------:R-:W-:Y:S01]  /*0470*/  IMAD.SHL.U32 R6, R6, 0x4, RZ ;  /* 0x0000000406067824 */ /* 0x000fe200078e00ff */
[----:B------:R-:W-:Y:S01]  /*0480*/  PRMT R12, R9, 0x9910, RZ ;  /* 0x00009910090c7816 */ /* 0x000fe200000000ff */
[----:B------:R-:W-:-:S02]  /*0490*/  IMAD.MOV.U32 R9, RZ, RZ, R10 ;  /* 0x000000ffff097224 */ /* 0x000fc400078e000a */
[----:B------:R-:W-:Y:S02]  /*04a0*/  IMAD R13, R8, 0x20, R11 ;  /* 0x00000020080d7824 */ /* 0x000fe400078e020b */
[----:B------:R-:W-:Y:S01]  /*04b0*/  IMAD.MOV.U32 R11, RZ, RZ, R14 ;  /* 0x000000ffff0b7224 */ /* 0x000fe200078e000e */
[----:B------:R-:W-:Y:S01]  /*04c0*/  CS2R R14, SRZ ;  /* 0x00000000000e7805 */ /* 0x000fe2000001ff00 */
[----:B------:R-:W-:Y:S02]  /*04d0*/  IMAD.MOV.U32 R8, RZ, RZ, R12 ;  /* 0x000000ffff087224 */ /* 0x000fe400078e000c */
[----:B------:R-:W-:Y:S01]  /*04e0*/  IMAD R10, R9, 0x10, R6 ;  /* 0x00000010090a7824 */ /* 0x000fe200078e0206 */
[----:B------:R-:W-:Y:S01]  /*04f0*/  IADD3 R11, R6, R13, R11 ;  /* 0x0000000d060b7210 */ /* 0x000fe20007ffe00b */
[----:B-1----:R-:W-:-:S03]  /*0500*/  IMAD.WIDE R6, R7, 0x4, R4 ;  /* 0x0000000407067825 */ /* 0x002fc600078e0204 */
[----:B------:R-:W-:Y:S01]  /*0510*/  IADD3 R13, R8, R10, R13 ;  /* 0x0000000a080d7210 */ /* 0x000fe20007ffe00d */
[--C-:B--2---:R-:W-:Y:S01]  /*0520*/  IMAD.WIDE R4, R11, 0x4, R2.reuse ;  /* 0x000000040b047825 */ /* 0x104fe200078e0202 */
[----:B------:R-:W2:Y:S01]  /*0530*/  @!P2 LDG.E.EL R15, desc[UR4][R6.64] ;  /* 0x00000004060fa981 */ /* 0x000ea2000c2e1900 */
[----:B------:R-:W1:Y:S02]  /*0540*/  LDC.64 R10, c[0x0][0x220] ;  /* 0x00008800ff0a7b82 */ /* 0x000e640000000a00 */
[----:B------:R-:W-:Y:S01]  /*0550*/  IMAD.WIDE R2, R13, 0x4, R2 ;  /* 0x000000040d027825 */ /* 0x000fe200078e0202 */
[----:B------:R-:W-:-:S03]  /*0560*/  CS2R R12, SRZ ;  /* 0x00000000000c7805 */ /* 0x000fc6000001ff00 */
[----:B------:R-:W-:-:S03]  /*0570*/  IMAD.WIDE R8, R9, 0x4, R6 ;  /* 0x0000000409087825 */ /* 0x000fc600078e0206 */
[----:B------:R-:W2:Y:S04]  /*0580*/  @!P2 LDG.E.EL R12, desc[UR4][R4.64] ;  /* 0x00000004040ca981 */ /* 0x000ea8000c2e1900 */
[----:B------:R-:W3:Y:S04]  /*0590*/  @!P2 LDG.E.EL R14, desc[UR4][R8.64] ;  /* 0x00000004080ea981 */ /* 0x000ee8000c2e1900 */
[----:B------:R-:W3:Y:S01]  /*05a0*/  @!P2 LDG.E.EL R13, desc[UR4][R2.64] ;  /* 0x00000004020da981 */ /* 0x000ee2000c2e1900 */
[----:B-1----:R-:W-:Y:S01]  /*05b0*/  IMAD.WIDE R10, R0, 0x4, R10 ;  /* 0x00000004000a7825 */ /* 0x002fe200078e020a */
[----:B--2---:R-:W-:-:S02]  /*05c0*/  FSETP.GT.AND P0, PT, R12, -R15, PT ;  /* 0x8000000f0c00720b */ /* 0x004fc40003f04000 */
[----:B---3--:R-:W-:Y:S01]  /*05d0*/  FSETP.GT.AND P1, PT, R13, -R14, PT ;  /* 0x8000000e0d00720b */ /* 0x008fe20003f24000 */
[----:B------:R-:W-:Y:S01]  /*05e0*/  FADD R12, R15, R12 ;  /* 0x0000000c0f0c7221 */ /* 0x000fe20000000000 */
[----:B------:R-:W-:-:S09]  /*05f0*/  FADD R13, R14, R13 ;  /* 0x0000000d0e0d7221 */ /* 0x000fd20000000000 */
[----:B------:R-:W-:Y:S02]  /*0600*/  @!P0 FMUL R12, R12, 0.0099999997764825820923 ;  /* 0x3c23d70a0c0c8820 */ /* 0x000fe40000400000 */
[----:B------:R-:W-:Y:S01]  /*0610*/  @!P1 FMUL R13, R13, 0.0099999997764825820923 ;  /* 0x3c23d70a0d0d9820 */ /* 0x000fe20000400000 */
[----:B------:R-:W-:Y:S06]  /*0620*/  @P2 EXIT ;  /* 0x000000000000294d */ /* 0x000fec0003800000 */
[----:B------:R-:W-:Y:S01]  /*0630*/  STG.E.64 desc[UR4][R10.64], R12 ;  /* 0x0000000c0a007986 */ /* 0x000fe2000c101b04 */
[----:B------:R-:W-:Y:S05]  /*0640*/  EXIT ;  /* 0x000000000000794d */ /* 0x000fea0003800000 */
.L_x_0:
[----:B------:R-:W-:-:S00]  /*0650*/  BRA `(.L_x_0) ;  /* 0xfffffffc00fc7947 */ /* 0x000fc0000383ffff */
[----:B------:R-:W-:-:S00]  /*0660*/  NOP ;  /* 0x0000000000007918 */ /* 0x000fc00000000000 */
        /* <DEDUP_REMOVED lines=9> */
.L_x_1:


//--------------------- .nv.constant0.triton_poi_fused_leaky_relu_0 --------------------------
	.section	.nv.constant0.triton_poi_fused_leaky_relu_0,"a",@progbits
	.sectionflags	@""
	.align	4
.nv.constant0.triton_poi_fused_leaky_relu_0:
	.zero		556
